	.headerflags	@"EF_CUDA_TEXMODE_UNIFIED EF_CUDA_64BIT_ADDRESS EF_CUDA_ACCELERATORS EF_CUDA_SM90 EF_CUDA_VIRTUAL_SM(EF_CUDA_SM90)"
	.elftype	@"ET_EXEC"


//--------------------- .nv.info                  --------------------------
	.section	.nv.info,"",@"SHT_CUDA_INFO"
	.align	4


	//----- nvinfo : EIATTR_REGCOUNT
	.align		4
        /*0000*/ 	.byte	0x04, 0x2f
        /*0002*/ 	.short	(.L_3 - .L_2)
	.align		4
.L_2:
        /*0004*/ 	.word	index@(triton_poi_fused__native_batch_norm_legit_no_training_relu_30)
        /*0008*/ 	.word	0x00000012


	//----- nvinfo : EIATTR_MIN_STACK_SIZE
	.align		4
.L_3:
        /*000c*/ 	.byte	0x04, 0x12
        /*000e*/ 	.short	(.L_5 - .L_4)
	.align		4
.L_4:
        /*0010*/ 	.word	index@(triton_poi_fused__native_batch_norm_legit_no_training_relu_30)
        /*0014*/ 	.word	0x00000000


	//----- nvinfo : EIATTR_FRAME_SIZE
	.align		4
.L_5:
        /*0018*/ 	.byte	0x04, 0x11
        /*001a*/ 	.short	(.L_7 - .L_6)
	.align		4
.L_6:
        /*001c*/ 	.word	index@(triton_poi_fused__native_batch_norm_legit_no_training_relu_30)
        /*0020*/ 	.word	0x00000000


	//----- nvinfo : EIATTR_MIN_STACK_SIZE
	.align		4
.L_7:
        /*0024*/ 	.byte	0x04, 0x12
        /*0026*/ 	.short	(.L_9 - .L_8)
	.align		4
.L_8:
        /*0028*/ 	.word	index@(triton_poi_fused__native_batch_norm_legit_no_training_relu_30)
        /*002c*/ 	.word	0x00000000
.L_9:


//--------------------- .nv.info.triton_poi_fused__native_batch_norm_legit_no_training_relu_30 --------------------------
	.section	.nv.info.triton_poi_fused__native_batch_norm_legit_no_training_relu_30,"",@"SHT_CUDA_INFO"
	.sectionflags	@""
	.align	4


	//----- nvinfo : EIATTR_CUDA_API_VERSION
	.align		4
        /*0000*/ 	.byte	0x04, 0x37
        /*0002*/ 	.short	(.L_11 - .L_10)
.L_10:
        /*0004*/ 	.word	0x0000007c


	//----- nvinfo : EIATTR_KPARAM_INFO
	.align		4
.L_11:
        /*0008*/ 	.byte	0x04, 0x17
        /*000a*/ 	.short	(.L_13 - .L_12)
.L_12:
        /*000c*/ 	.word	0x00000000
        /*0010*/ 	.short	0x0006
        /*0012*/ 	.short	0x0030
        /*0014*/ 	.byte	0x00, 0xf0, 0x11, 0x00


	//----- nvinfo : EIATTR_KPARAM_INFO
	.align		4
.L_13:
        /*0018*/ 	.byte	0x04, 0x17
        /*001a*/ 	.short	(.L_15 - .L_14)
.L_14:
        /*001c*/ 	.word	0x00000000
        /*0020*/ 	.short	0x0005
        /*0022*/ 	.short	0x0028
        /*0024*/ 	.byte	0x00, 0xf4, 0x21, 0x00


	//----- nvinfo : EIATTR_KPARAM_INFO
	.align		4
.L_15:
        /*0028*/ 	.byte	0x04, 0x17
        /*002a*/ 	.short	(.L_17 - .L_16)
.L_16:
        /*002c*/ 	.word	0x00000000
        /*0030*/ 	.short	0x0004
        /*0032*/ 	.short	0x0020
        /*0034*/ 	.byte	0x00, 0xf4, 0x21, 0x00


	//----- nvinfo : EIATTR_KPARAM_INFO
	.align		4
.L_17:
        /*0038*/ 	.byte	0x04, 0x17
        /*003a*/ 	.short	(.L_19 - .L_18)
.L_18:
        /*003c*/ 	.word	0x00000000
        /*0040*/ 	.short	0x0003
        /*0042*/ 	.short	0x0018
        /*0044*/ 	.byte	0x00, 0xf4, 0x21, 0x00


	//----- nvinfo : EIATTR_KPARAM_INFO
	.align		4
.L_19:
        /*0048*/ 	.byte	0x04, 0x17
        /*004a*/ 	.short	(.L_21 - .L_20)
.L_20:
        /*004c*/ 	.word	0x00000000
        /*0050*/ 	.short	0x0002
        /*0052*/ 	.short	0x0010
        /*0054*/ 	.byte	0x00, 0xf4, 0x21, 0x00


	//----- nvinfo : EIATTR_KPARAM_INFO
	.align		4
.L_21:
        /*0058*/ 	.byte	0x04, 0x17
        /*005a*/ 	.short	(.L_23 - .L_22)
.L_22:
        /*005c*/ 	.word	0x00000000
        /*0060*/ 	.short	0x0001
        /*0062*/ 	.short	0x0008
        /*0064*/ 	.byte	0x00, 0xf4, 0x21, 0x00


	//----- nvinfo : EIATTR_KPARAM_INFO
	.align		4
.L_23:
        /*0068*/ 	.byte	0x04, 0x17
        /*006a*/ 	.short	(.L_25 - .L_24)
.L_24:
        /*006c*/ 	.word	0x00000000
        /*0070*/ 	.short	0x0000
        /*0072*/ 	.short	0x0000
        /*0074*/ 	.byte	0x00, 0xf4, 0x21, 0x00


	//----- nvinfo : EIATTR_SPARSE_MMA_MASK
	.align		4
.L_25:
        /*0078*/ 	.byte	0x03, 0x50
        /*007a*/ 	.short	0x0000


	//----- nvinfo : EIATTR_MAXREG_COUNT
	.align		4
        /*007c*/ 	.byte	0x03, 0x1b
        /*007e*/ 	.short	0x00ff


	//----- nvinfo : EIATTR_EXIT_INSTR_OFFSETS
	.align		4
        /*0080*/ 	.byte	0x04, 0x1c
        /*0082*/ 	.short	(.L_27 - .L_26)


	//   ....[0]....
.L_26:
        /*0084*/ 	.word	0x000003d0


	//----- nvinfo : EIATTR_REQNTID
	.align		4
.L_27:
        /*0088*/ 	.byte	0x04, 0x10
        /*008a*/ 	.short	(.L_29 - .L_28)
.L_28:
        /*008c*/ 	.word	0x00000080
        /*0090*/ 	.word	0x00000001
        /*0094*/ 	.word	0x00000001


	//----- nvinfo : EIATTR_CBANK_PARAM_SIZE
	.align		4
.L_29:
        /*0098*/ 	.byte	0x03, 0x19
        /*009a*/ 	.short	0x0034


	//----- nvinfo : EIATTR_PARAM_CBANK
	.align		4
        /*009c*/ 	.byte	0x04, 0x0a
        /*009e*/ 	.short	(.L_31 - .L_30)
	.align		4
.L_30:
        /*00a0*/ 	.word	index@(.nv.constant0.triton_poi_fused__native_batch_norm_legit_no_training_relu_30)
        /*00a4*/ 	.short	0x0210
        /*00a6*/ 	.short	0x0034


	//----- nvinfo : EIATTR_SW_WAR
	.align		4
.L_31:
        /*00a8*/ 	.byte	0x04, 0x36
        /*00aa*/ 	.short	(.L_33 - .L_32)
.L_32:
        /*00ac*/ 	.word	0x00000008
.L_33:


//--------------------- .nv.callgraph             --------------------------
	.section	.nv.callgraph,"",@"SHT_CUDA_CALLGRAPH"
	.align	4
	.sectionentsize	8
	.align		4
        /*0000*/ 	.word	0x00000000
	.align		4
        /*0004*/ 	.word	0xffffffff
	.align		4
        /*0008*/ 	.word	0x00000000
	.align		4
        /*000c*/ 	.word	0xfffffffe
	.align		4
        /*0010*/ 	.word	0x00000000
	.align		4
        /*0014*/ 	.word	0xfffffffd
	.align		4
        /*0018*/ 	.word	0x00000000
	.align		4
        /*001c*/ 	.word	0xfffffffc


//--------------------- .nv.constant4             --------------------------
	.section	.nv.constant4,"a",@progbits
	.align	8
	.align		8
.nv.constant4:
        /*0000*/ 	.dword	_$_str
	.align		8
        /*0008*/ 	.dword	_$_str_$_2


//--------------------- .text.triton_poi_fused__native_batch_norm_legit_no_training_relu_30 --------------------------
	.section	.text.triton_poi_fused__native_batch_norm_legit_no_training_relu_30,"ax",@progbits
	.align	128
        .global         triton_poi_fused__native_batch_norm_legit_no_training_relu_30
        .type           triton_poi_fused__native_batch_norm_legit_no_training_relu_30,@function
        .size           triton_poi_fused__native_batch_norm_legit_no_training_relu_30,(.L_x_1 - triton_poi_fused__native_batch_norm_legit_no_training_relu_30)
        .other          triton_poi_fused__native_batch_norm_legit_no_training_relu_30,@"STO_CUDA_ENTRY STV_DEFAULT"
triton_poi_fused__native_batch_norm_legit_no_training_relu_30:
.text.triton_poi_fused__native_batch_norm_legit_no_training_relu_30:
[----:B------:R-:W-:Y:S01]  /*0000*/  LDC R1, c[0x0][0x28] ;  /* 0x00000a00ff017b82 */ /* 0x000fe20000000800 */
[----:B------:R-:W1:Y:S07]  /*0010*/  S2R R0, SR_TID.X ;  /* 0x0000000000007919 */ /* 0x000e6e0000002100 */
[----:B------:R-:W2:Y:S01]  /*0020*/  LDC.64 R2, c[0x0][0x220] ;  /* 0x00008800ff027b82 */ /* 0x000ea20000000a00 */
[----:B------:R-:W-:Y:S01]  /*0030*/  ULDC.64 UR4, c[0x0][0x208] ;  /* 0x0000820000047ab9 */ /* 0x000fe20000000a00 */
[----:B------:R-:W3:Y:S06]  /*0040*/  S2R R7, SR_CTAID.X ;  /* 0x0000000000077919 */ /* 0x000eec0000002500 */
[----:B------:R-:W4:Y:S08]  /*0050*/  LDC.64 R8, c[0x0][0x228] ;  /* 0x00008a00ff087b82 */ /* 0x000f300000000a00 */
[----:B------:R-:W5:Y:S01]  /*0060*/  LDC.64 R10, c[0x0][0x230] ;  /* 0x00008c00ff0a7b82 */ /* 0x000f620000000a00 */
[----:B-1----:R-:W-:-:S02]  /*0070*/  SHF.L.U32 R0, R0, 0x1, RZ ;  /* 0x0000000100007819 */ /* 0x002fc400000006ff */
[----:B---3--:R-:W-:Y:S02]  /*0080*/  SHF.R.S32.HI R5, RZ, 0x17, R7 ;  /* 0x00000017ff057819 */ /* 0x008fe40000011407 */
[----:B------:R-:W-:Y:S02]  /*0090*/  LOP3.LUT R0, R0, 0xfe, RZ, 0xc0, !PT ;  /* 0x000000fe00007812 */ /* 0x000fe400078ec0ff */
[----:B------:R-:W-:Y:S02]  /*00a0*/  SGXT R5, R5, 0x1 ;  /* 0x000000010505781a */ /* 0x000fe40000000200 */
[----:B------:R-:W-:Y:S02]  /*00b0*/  LEA R0, R7, R0, 0x8 ;  /* 0x0000000007007211 */ /* 0x000fe400078e40ff */
[----:B------:R-:W1:Y:S02]  /*00c0*/  LDC.64 R6, c[0x0][0x218] ;  /* 0x00008600ff067b82 */ /* 0x000e640000000a00 */
[----:B------:R-:W-:-:S04]  /*00d0*/  LEA.HI R5, R5, R0, RZ, 0x6 ;  /* 0x0000000005057211 */ /* 0x000fc800078f30ff */
[----:B------:R-:W-:-:S04]  /*00e0*/  LOP3.LUT R5, R5, 0xffffffc0, RZ, 0xc0, !PT ;  /* 0xffffffc005057812 */ /* 0x000fc800078ec0ff */
[----:B------:R-:W-:Y:S02]  /*00f0*/  IADD3 R13, R0, -R5, RZ ;  /* 0x80000005000d7210 */ /* 0x000fe40007ffe0ff */
[----:B------:R-:W3:Y:S03]  /*0100*/  LDC.64 R4, c[0x0][0x210] ;  /* 0x00008400ff047b82 */ /* 0x000ee60000000a00 */
[----:B--2---:R-:W-:-:S06]  /*0110*/  IMAD.WIDE R2, R13, 0x4, R2 ;  /* 0x000000040d027825 */ /* 0x004fcc00078e0202 */
[----:B------:R-:W2:Y:S01]  /*0120*/  LDG.E.EL.64 R2, desc[UR4][R2.64] ;  /* 0x0000000402027981 */ /* 0x000ea2000c2e1b00 */
[----:B-1----:R-:W-:-:S04]  /*0130*/  IMAD.WIDE R6, R13, 0x4, R6 ;  /* 0x000000040d067825 */ /* 0x002fc800078e0206 */
[C---:B----4-:R-:W-:Y:S02]  /*0140*/  IMAD.WIDE R8, R13.reuse, 0x4, R8 ;  /* 0x000000040d087825 */ /* 0x050fe400078e0208 */
[----:B------:R-:W4:Y:S02]  /*0150*/  LDG.E.EL.64 R6, desc[UR4][R6.64] ;  /* 0x0000000406067981 */ /* 0x000f24000c2e1b00 */
[----:B-----5:R-:W-:Y:S02]  /*0160*/  IMAD.WIDE R10, R13, 0x4, R10 ;  /* 0x000000040d0a7825 */ /* 0x020fe400078e020a */
[----:B------:R-:W5:Y:S02]  /*0170*/  LDG.E.EL.64 R8, desc[UR4][R8.64] ;  /* 0x0000000408087981 */ /* 0x000f64000c2e1b00 */
[----:B---3--:R-:W-:Y:S02]  /*0180*/  IMAD.WIDE R4, R0, 0x4, R4 ;  /* 0x0000000400047825 */ /* 0x008fe400078e0204 */
[----:B------:R-:W5:Y:S04]  /*0190*/  LDG.E.EL.64 R10, desc[UR4][R10.64] ;  /* 0x000000040a0a7981 */ /* 0x000f68000c2e1b00 */
[----:B------:R-:W4:Y:S01]  /*01a0*/  LDG.E.64 R4, desc[UR4][R4.64] ;  /* 0x0000000404047981 */ /* 0x000f22000c1e1b00 */
[----:B------:R-:W-:Y:S01]  /*01b0*/  HFMA2.MMA R14, -RZ, RZ, 1.625, 0 ;  /* 0x3e800000ff0e7435 */ /* 0x000fe200000001ff */
[----:B--2---:R-:W-:Y:S01]  /*01c0*/  FADD R2, R2, 9.9999997473787516356e-06 ;  /* 0x3727c5ac02027421 */ /* 0x004fe20000000000 */
[----:B------:R-:W-:-:S03]  /*01d0*/  FADD R3, R3, 9.9999997473787516356e-06 ;  /* 0x3727c5ac03037421 */ /* 0x000fc60000000000 */
[----:B------:R-:W1:Y:S08]  /*01e0*/  MUFU.SQRT R12, R2 ;  /* 0x00000002000c7308 */ /* 0x000e700000002000 */
[----:B------:R2:W3:Y:S01]  /*01f0*/  MUFU.SQRT R13, R3 ;  /* 0x00000003000d7308 */ /* 0x0004e20000002000 */
[C---:B-1----:R-:W-:Y:S02]  /*0200*/  FSETP.GT.AND P0, PT, R12.reuse, 8.50705917302346158658e+37, PT ;  /* 0x7e8000000c00780b */ /* 0x042fe40003f04000 */
[----:B------:R-:W-:Y:S01]  /*0210*/  FSETP.GEU.AND P2, PT, R12, 1.175494350822287508e-38, PT ;  /* 0x008000000c00780b */ /* 0x000fe20003f4e000 */
[----:B--2---:R-:W1:Y:S01]  /*0220*/  LDC.64 R2, c[0x0][0x238] ;  /* 0x00008e00ff027b82 */ /* 0x004e620000000a00 */
[----:B---3--:R-:W-:-:S02]  /*0230*/  FSETP.GT.AND P1, PT, R13, 8.50705917302346158658e+37, PT ;  /* 0x7e8000000d00780b */ /* 0x008fc40003f24000 */
[----:B------:R-:W-:-:S07]  /*0240*/  FSETP.GEU.AND P3, PT, R13, 1.175494350822287508e-38, PT ;  /* 0x008000000d00780b */ /* 0x000fce0003f6e000 */
[----:B------:R-:W-:-:S04]  /*0250*/  @P0 FMUL R12, R12, 0.25 ;  /* 0x3e8000000c0c0820 */ /* 0x000fc80000400000 */
[----:B------:R-:W-:Y:S01]  /*0260*/  @!P2 FMUL R12, R12, 16777216 ;  /* 0x4b8000000c0ca820 */ /* 0x000fe20000400000 */
[----:B------:R-:W-:-:S04]  /*0270*/  @P1 FMUL R13, R13, 0.25 ;  /* 0x3e8000000d0d1820 */ /* 0x000fc80000400000 */
[----:B------:R-:W-:Y:S01]  /*0280*/  @!P3 FMUL R13, R13, 16777216 ;  /* 0x4b8000000d0db820 */ /* 0x000fe20000400000 */
[----:B------:R-:W2:Y:S01]  /*0290*/  MUFU.RCP R12, R12 ;  /* 0x0000000c000c7308 */ /* 0x000ea20000001000 */
[----:B------:R-:W-:-:S07]  /*02a0*/  FSEL R15, R14, 1, P0 ;  /* 0x3f8000000e0f7808 */ /* 0x000fce0000000000 */
[----:B------:R-:W3:Y:S01]  /*02b0*/  MUFU.RCP R13, R13 ;  /* 0x0000000d000d7308 */ /* 0x000ee20000001000 */
[----:B------:R-:W-:Y:S01]  /*02c0*/  FSEL R14, R14, 1, P1 ;  /* 0x3f8000000e0e7808 */ /* 0x000fe20000800000 */
[----:B------:R-:W-:-:S04]  /*02d0*/  @!P2 FMUL R15, R15, 16777216 ;  /* 0x4b8000000f0fa820 */ /* 0x000fc80000400000 */
[----:B------:R-:W-:Y:S01]  /*02e0*/  @!P3 FMUL R14, R14, 16777216 ;  /* 0x4b8000000e0eb820 */ /* 0x000fe20000400000 */
[----:B----4-:R-:W-:Y:S01]  /*02f0*/  FADD R5, R5, -R7 ;  /* 0x8000000705057221 */ /* 0x010fe20000000000 */
[----:B------:R-:W-:Y:S01]  /*0300*/  FADD R4, R4, -R6 ;  /* 0x8000000604047221 */ /* 0x000fe20000000000 */
[----:B--2---:R-:W-:Y:S01]  /*0310*/  FMUL R15, R12, R15 ;  /* 0x0000000f0c0f7220 */ /* 0x004fe20000400000 */
[----:B---3--:R-:W-:-:S03]  /*0320*/  FMUL R14, R13, R14 ;  /* 0x0000000e0d0e7220 */ /* 0x008fc60000400000 */
[----:B------:R-:W-:Y:S01]  /*0330*/  FMUL R15, R4, R15 ;  /* 0x0000000f040f7220 */ /* 0x000fe20000400000 */
[----:B------:R-:W-:-:S03]  /*0340*/  FMUL R14, R5, R14 ;  /* 0x0000000e050e7220 */ /* 0x000fc60000400000 */
[----:B-----5:R-:W-:Y:S01]  /*0350*/  FFMA R8, R8, R15, R10 ;  /* 0x0000000f08087223 */ /* 0x020fe2000000000a */
[----:B------:R-:W-:-:S04]  /*0360*/  FFMA R9, R9, R14, R11 ;  /* 0x0000000e09097223 */ /* 0x000fc8000000000b */
[----:B------:R-:W-:Y:S02]  /*0370*/  FSETP.GEU.AND P0, PT, R8, RZ, PT ;  /* 0x000000ff0800720b */ /* 0x000fe40003f0e000 */
[C---:B------:R-:W-:Y:S01]  /*0380*/  FSETP.GEU.AND P1, PT, R9.reuse, RZ, PT ;  /* 0x000000ff0900720b */ /* 0x040fe20003f2e000 */
[----:B-1----:R-:W-:Y:S01]  /*0390*/  IMAD.WIDE R2, R0, 0x4, R2 ;  /* 0x0000000400027825 */ /* 0x002fe200078e0202 */
[----:B------:R-:W-:Y:S02]  /*03a0*/  FSEL R8, R8, RZ, P0 ;  /* 0x000000ff08087208 */ /* 0x000fe40000000000 */
[----:B------:R-:W-:-:S05]  /*03b0*/  FSEL R9, R9, RZ, P1 ;  /* 0x000000ff09097208 */ /* 0x000fca0000800000 */
[----:B------:R-:W-:Y:S01]  /*03c0*/  STG.E.64 desc[UR4][R2.64], R8 ;  /* 0x0000000802007986 */ /* 0x000fe2000c101b04 */
[----:B------:R-:W-:Y:S05]  /*03d0*/  EXIT ;  /* 0x000000000000794d */ /* 0x000fea0003800000 */
.L_x_0:
[----:B------:R-:W-:-:S00]  /*03e0*/  BRA `(.L_x_0) ;  /* 0xfffffffc00fc7947 */ /* 0x000fc0000383ffff */
[----:B------:R-:W-:-:S00]  /*03f0*/  NOP ;  /* 0x0000000000007918 */ /* 0x000fc00000000000 */
        /* <DEDUP_REMOVED lines=8> */
.L_x_1:


//--------------------- .nv.global.init           --------------------------
	.section	.nv.global.init,"aw",@progbits
.nv.global.init:
	.type		_$_str,@object
	.size		_$_str,(_$_str_$_2 - _$_str)
_$_str:
        /*0000*/ 	.byte	0x5f, 0x5f, 0x43, 0x55, 0x44, 0x41, 0x5f, 0x46, 0x54, 0x5a, 0x00
	.type		_$_str_$_2,@object
	.size		_$_str_$_2,(.L_1 - _$_str_$_2)
_$_str_$_2:
        /*000b*/ 	.byte	0x5f, 0x5f, 0x43, 0x55, 0x44, 0x41, 0x5f, 0x50, 0x52, 0x45, 0x43, 0x5f, 0x53, 0x51, 0x52, 0x54
        /*001b*/ 	.byte	0x00
.L_1:


//--------------------- .nv.constant0.triton_poi_fused__native_batch_norm_legit_no_training_relu_30 --------------------------
	.section	.nv.constant0.triton_poi_fused__native_batch_norm_legit_no_training_relu_30,"a",@progbits
	.sectionflags	@""
	.align	4
.nv.constant0.triton_poi_fused__native_batch_norm_legit_no_training_relu_30:
	.zero		580
